//
// Generated by NVIDIA NVVM Compiler
//
// Compiler Build ID: CL-36424714
// Cuda compilation tools, release 13.0, V13.0.88
// Based on NVVM 20.0.0
//

.version 9.0
.target sm_100
.address_size 64

	// .globl	_Z9vectorAddPfS_S_

.visible .entry _Z9vectorAddPfS_S_(
	.param .u64 .ptr .align 1 _Z9vectorAddPfS_S__param_0,
	.param .u64 .ptr .align 1 _Z9vectorAddPfS_S__param_1,
	.param .u64 .ptr .align 1 _Z9vectorAddPfS_S__param_2
)
{
	.reg .pred 	%p<2>;
	.reg .b32 	%r<2>;
	.reg .b32 	%f<4>;
	.reg .b64 	%rd<11>;

	ld.param.u64 	%rd1, [_Z9vectorAddPfS_S__param_0];
	ld.param.u64 	%rd2, [_Z9vectorAddPfS_S__param_1];
	ld.param.u64 	%rd3, [_Z9vectorAddPfS_S__param_2];
	mov.u32 	%r1, %tid.x;
	setp.gt.u32 	%p1, %r1, 24;
	@%p1 bra 	$L__BB0_2;
	cvta.to.global.u64 	%rd4, %rd1;
	cvta.to.global.u64 	%rd5, %rd2;
	cvta.to.global.u64 	%rd6, %rd3;
	mul.wide.u32 	%rd7, %r1, 4;
	add.s64 	%rd8, %rd4, %rd7;
	ld.global.f32 	%f1, [%rd8];
	add.s64 	%rd9, %rd5, %rd7;
	ld.global.f32 	%f2, [%rd9];
	add.f32 	%f3, %f1, %f2;
	add.s64 	%rd10, %rd6, %rd7;
	st.global.f32 	[%rd10], %f3;
$L__BB0_2:
	ret;

}


// ===== COMPILED SASS (sm_100) =====

	.target	sm_100

	.elftype	@"ET_EXEC"


//--------------------- .note.nv.tkinfo           --------------------------
	.section	.note.nv.tkinfo,"",@"SHT_NOTE"
	.sectionflags	@"SHF_NOTE_NV_TKINFO"
	.tkinfo
        /*0018*/ 	.word	0x00000002
        /*0030*/ 	.string	""
        /*0030*/ 	.string	"ptxas"
        /*0030*/ 	.string	"Cuda compilation tools, release 13.0, V13.0.88"
        /*0030*/ 	.string	"Build cuda_13.0.r13.0/compiler.36424714_0"
        /*0030*/ 	.string	"-arch sm_100 -m 64 "



//--------------------- .note.nv.cuinfo           --------------------------
	.section	.note.nv.cuinfo,"",@"SHT_NOTE"
	.sectionflags	@"SHF_NOTE_NV_CUINFO"
        /*0018*/ 	.short	0x0002
        /*001a*/ 	.short	0x0064
        /*001c*/ 	.short	0x0082
	.zero		2


//--------------------- .nv.info                  --------------------------
	.section	.nv.info,"",@"SHT_CUDA_INFO"
	.align	4


	//----- nvinfo : EIATTR_REGCOUNT
	.align		4
        /*0000*/ 	.byte	0x04, 0x2f
        /*0002*/ 	.short	(.L_1 - .L_0)
	.align		4
.L_0:
        /*0004*/ 	.word	index@(_Z9vectorAddPfS_S_)
        /*0008*/ 	.word	0x0000000c


	//----- nvinfo : EIATTR_FRAME_SIZE
	.align		4
.L_1:
        /*000c*/ 	.byte	0x04, 0x11
        /*000e*/ 	.short	(.L_3 - .L_2)
	.align		4
.L_2:
        /*0010*/ 	.word	index@(_Z9vectorAddPfS_S_)
        /*0014*/ 	.word	0x00000000


	//----- nvinfo : EIATTR_MIN_STACK_SIZE
	.align		4
.L_3:
        /*0018*/ 	.byte	0x04, 0x12
        /*001a*/ 	.short	(.L_5 - .L_4)
	.align		4
.L_4:
        /*001c*/ 	.word	index@(_Z9vectorAddPfS_S_)
        /*0020*/ 	.word	0x00000000
.L_5:


//--------------------- .nv.compat                --------------------------
	.section	.nv.compat,"",@"SHT_CUDA_COMPAT_INFO"
	.align	4
        /*0000*/ 	.byte	0x02, 0x09, 0x00, 0x00, 0x02, 0x02, 0x01, 0x00, 0x02, 0x05, 0x05, 0x00, 0x03, 0x07, 0x01, 0x01
        /*0010*/ 	.byte	0x02, 0x03, 0x00, 0x00, 0x02, 0x06, 0x01, 0x00, 0x04, 0x0b, 0x08, 0x00, 0x09, 0x00, 0x00, 0x00
        /*0020*/ 	.byte	0x00, 0x00, 0x00, 0x00


//--------------------- .nv.info._Z9vectorAddPfS_S_ --------------------------
	.section	.nv.info._Z9vectorAddPfS_S_,"",@"SHT_CUDA_INFO"
	.sectionflags	@""
	.align	4


	//----- nvinfo : EIATTR_CUDA_API_VERSION
	.align		4
        /*0000*/ 	.byte	0x04, 0x37
        /*0002*/ 	.short	(.L_7 - .L_6)
.L_6:
        /*0004*/ 	.word	0x00000082


	//----- nvinfo : EIATTR_KPARAM_INFO
	.align		4
.L_7:
        /*0008*/ 	.byte	0x04, 0x17
        /*000a*/ 	.short	(.L_9 - .L_8)
.L_8:
        /*000c*/ 	.word	0x00000000
        /*0010*/ 	.short	0x0002
        /*0012*/ 	.short	0x0010
        /*0014*/ 	.byte	0x00, 0xf5, 0x21, 0x00


	//----- nvinfo : EIATTR_KPARAM_INFO
	.align		4
.L_9:
        /*0018*/ 	.byte	0x04, 0x17
        /*001a*/ 	.short	(.L_11 - .L_10)
.L_10:
        /*001c*/ 	.word	0x00000000
        /*0020*/ 	.short	0x0001
        /*0022*/ 	.short	0x0008
        /*0024*/ 	.byte	0x00, 0xf5, 0x21, 0x00


	//----- nvinfo : EIATTR_KPARAM_INFO
	.align		4
.L_11:
        /*0028*/ 	.byte	0x04, 0x17
        /*002a*/ 	.short	(.L_13 - .L_12)
.L_12:
        /*002c*/ 	.word	0x00000000
        /*0030*/ 	.short	0x0000
        /*0032*/ 	.short	0x0000
        /*0034*/ 	.byte	0x00, 0xf5, 0x21, 0x00


	//----- nvinfo : EIATTR_SPARSE_MMA_MASK
	.align		4
.L_13:
        /*0038*/ 	.byte	0x03, 0x50
        /*003a*/ 	.short	0x0000


	//----- nvinfo : EIATTR_MAXREG_COUNT
	.align		4
        /*003c*/ 	.byte	0x03, 0x1b
        /*003e*/ 	.short	0x00ff


	//----- nvinfo : EIATTR_MERCURY_ISA_VERSION
	.align		4
        /*0040*/ 	.byte	0x03, 0x5f
        /*0042*/ 	.short	0x0101


	//----- nvinfo : EIATTR_VRC_CTA_INIT_COUNT
	.align		4
        /*0044*/ 	.byte	0x02, 0x4a
	.zero		1
	.zero		1


	//----- nvinfo : EIATTR_EXIT_INSTR_OFFSETS
	.align		4
        /*0048*/ 	.byte	0x04, 0x1c
        /*004a*/ 	.short	(.L_15 - .L_14)


	//   ....[0]....
.L_14:
        /*004c*/ 	.word	0x00000030


	//   ....[1]....
        /*0050*/ 	.word	0x000000f0


	//----- nvinfo : EIATTR_CBANK_PARAM_SIZE
	.align		4
.L_15:
        /*0054*/ 	.byte	0x03, 0x19
        /*0056*/ 	.short	0x0018


	//----- nvinfo : EIATTR_PARAM_CBANK
	.align		4
        /*0058*/ 	.byte	0x04, 0x0a
        /*005a*/ 	.short	(.L_17 - .L_16)
	.align		4
.L_16:
        /*005c*/ 	.word	index@(.nv.constant0._Z9vectorAddPfS_S_)
        /*0060*/ 	.short	0x0380
        /*0062*/ 	.short	0x0018


	//----- nvinfo : EIATTR_SW_WAR
	.align		4
.L_17:
        /*0064*/ 	.byte	0x04, 0x36
        /*0066*/ 	.short	(.L_19 - .L_18)
.L_18:
        /*0068*/ 	.word	0x00000008
.L_19:


//--------------------- .nv.callgraph             --------------------------
	.section	.nv.callgraph,"",@"SHT_CUDA_CALLGRAPH"
	.align	4
	.sectionentsize	8
	.align		4
        /*0000*/ 	.word	0x00000000
	.align		4
        /*0004*/ 	.word	0xffffffff
	.align		4
        /*0008*/ 	.word	0x00000000
	.align		4
        /*000c*/ 	.word	0xfffffffe
	.align		4
        /*0010*/ 	.word	0x00000000
	.align		4
        /*0014*/ 	.word	0xfffffffd
	.align		4
        /*0018*/ 	.word	0x00000000
	.align		4
        /*001c*/ 	.word	0xfffffffc


//--------------------- .text._Z9vectorAddPfS_S_  --------------------------
	.section	.text._Z9vectorAddPfS_S_,"ax",@progbits
	.align	128
        .global         _Z9vectorAddPfS_S_
        .type           _Z9vectorAddPfS_S_,@function
        .size           _Z9vectorAddPfS_S_,(.L_x_1 - _Z9vectorAddPfS_S_)
        .other          _Z9vectorAddPfS_S_,@"STO_CUDA_ENTRY STV_DEFAULT"
_Z9vectorAddPfS_S_:
.text._Z9vectorAddPfS_S_:
[----:B------:R-:W-:Y:S01]  /*0000*/  LDC R1, c[0x0][0x37c] ;  /* 0x0000df00ff017b82 */ /* 0x000fe20000000800 */
[----:B------:R-:W0:Y:S02]  /*0010*/  S2R R9, SR_TID.X ;  /* 0x0000000000097919 */ /* 0x000e240000002100 */
[----:B0-----:R-:W-:-:S13]  /*0020*/  ISETP.GT.U32.AND P0, PT, R9, 0x18, PT ;  /* 0x000000180900780c */ /* 0x001fda0003f04070 */
[----:B------:R-:W-:Y:S05]  /*0030*/  @P0 EXIT ;  /* 0x000000000000094d */ /* 0x000fea0003800000 */
[----:B------:R-:W0:Y:S01]  /*0040*/  LDC.64 R2, c[0x0][0x380] ;  /* 0x0000e000ff027b82 */ /* 0x000e220000000a00 */
[----:B------:R-:W1:Y:S07]  /*0050*/  LDCU.64 UR4, c[0x0][0x358] ;  /* 0x00006b00ff0477ac */ /* 0x000e6e0008000a00 */
[----:B------:R-:W2:Y:S08]  /*0060*/  LDC.64 R4, c[0x0][0x388] ;  /* 0x0000e200ff047b82 */ /* 0x000eb00000000a00 */
[----:B------:R-:W3:Y:S01]  /*0070*/  LDC.64 R6, c[0x0][0x390] ;  /* 0x0000e400ff067b82 */ /* 0x000ee20000000a00 */
[----:B0-----:R-:W-:-:S06]  /*0080*/  IMAD.WIDE.U32 R2, R9, 0x4, R2 ;  /* 0x0000000409027825 */ /* 0x001fcc00078e0002 */
[----:B-1----:R-:W4:Y:S01]  /*0090*/  LDG.E R2, desc[UR4][R2.64] ;  /* 0x0000000402027981 */ /* 0x002f22000c1e1900 */
[----:B--2---:R-:W-:-:S06]  /*00a0*/  IMAD.WIDE.U32 R4, R9, 0x4, R4 ;  /* 0x0000000409047825 */ /* 0x004fcc00078e0004 */
[----:B------:R-:W4:Y:S01]  /*00b0*/  LDG.E R5, desc[UR4][R4.64] ;  /* 0x0000000404057981 */ /* 0x000f22000c1e1900 */
[----:B---3--:R-:W-:-:S04]  /*00c0*/  IMAD.WIDE.U32 R6, R9, 0x4, R6 ;  /* 0x0000000409067825 */ /* 0x008fc800078e0006 */
[----:B----4-:R-:W-:-:S05]  /*00d0*/  FADD R9, R2, R5 ;  /* 0x0000000502097221 */ /* 0x010fca0000000000 */
[----:B------:R-:W-:Y:S01]  /*00e0*/  STG.E desc[UR4][R6.64], R9 ;  /* 0x0000000906007986 */ /* 0x000fe2000c101904 */
[----:B------:R-:W-:Y:S05]  /*00f0*/  EXIT ;  /* 0x000000000000794d */ /* 0x000fea0003800000 */
.L_x_0:
[----:B------:R-:W-:-:S00]  /*0100*/  BRA `(.L_x_0) ;  /* 0xfffffffc00fc7947 */ /* 0x000fc0000383ffff */
[----:B------:R-:W-:-:S00]  /*0110*/  NOP ;  /* 0x0000000000007918 */ /* 0x000fc00000000000 */
        /* <DEDUP_REMOVED lines=14> */
.L_x_1:


//--------------------- .nv.shared.reserved.0     --------------------------
	.section	.nv.shared.reserved.0,"aw",@nobits
	.weak		__nv_reservedSMEM_offset_0_alias
	.size		__nv_reservedSMEM_offset_0_alias, 0, 64
	.other		__nv_reservedSMEM_offset_0_alias,@"STO_CUDA_RESERVED_SHARED STV_DEFAULT"
__nv_reservedSMEM_offset_0_alias:
	.zero		0
	.zero		64


//--------------------- .nv.constant0._Z9vectorAddPfS_S_ --------------------------
	.section	.nv.constant0._Z9vectorAddPfS_S_,"a",@progbits
	.sectionflags	@""
	.align	4
.nv.constant0._Z9vectorAddPfS_S_:
	.zero		920


//--------------------- SYMBOLS --------------------------

	.type		.nv.reservedSmem.offset0,@object
	.size		.nv.reservedSmem.offset0,0x4
